//
// Generated by NVIDIA NVVM Compiler
//
// Compiler Build ID: CL-36424714
// Cuda compilation tools, release 13.0, V13.0.88
// Based on NVVM 20.0.0
//

.version 9.0
.target sm_100
.address_size 64

	// .globl	_Z9kernelGPUPfS_S_S_S_S_iiPi

.visible .entry _Z9kernelGPUPfS_S_S_S_S_iiPi(
	.param .u64 .ptr .align 1 _Z9kernelGPUPfS_S_S_S_S_iiPi_param_0,
	.param .u64 .ptr .align 1 _Z9kernelGPUPfS_S_S_S_S_iiPi_param_1,
	.param .u64 .ptr .align 1 _Z9kernelGPUPfS_S_S_S_S_iiPi_param_2,
	.param .u64 .ptr .align 1 _Z9kernelGPUPfS_S_S_S_S_iiPi_param_3,
	.param .u64 .ptr .align 1 _Z9kernelGPUPfS_S_S_S_S_iiPi_param_4,
	.param .u64 .ptr .align 1 _Z9kernelGPUPfS_S_S_S_S_iiPi_param_5,
	.param .u32 _Z9kernelGPUPfS_S_S_S_S_iiPi_param_6,
	.param .u32 _Z9kernelGPUPfS_S_S_S_S_iiPi_param_7,
	.param .u64 .ptr .align 1 _Z9kernelGPUPfS_S_S_S_S_iiPi_param_8
)
{
	.reg .pred 	%p<2>;
	.reg .b32 	%r<24>;
	.reg .b32 	%f<4>;
	.reg .b64 	%rd<29>;

	ld.param.u64 	%rd2, [_Z9kernelGPUPfS_S_S_S_S_iiPi_param_1];
	ld.param.u64 	%rd4, [_Z9kernelGPUPfS_S_S_S_S_iiPi_param_3];
	ld.param.u64 	%rd5, [_Z9kernelGPUPfS_S_S_S_S_iiPi_param_4];
	ld.param.u32 	%r2, [_Z9kernelGPUPfS_S_S_S_S_iiPi_param_6];
	ld.param.u32 	%r3, [_Z9kernelGPUPfS_S_S_S_S_iiPi_param_7];
	mov.u32 	%r4, %tid.x;
	mov.u32 	%r5, %ntid.x;
	mov.u32 	%r6, %ctaid.x;
	mad.lo.s32 	%r1, %r5, %r6, %r4;
	mul.lo.s32 	%r7, %r2, %r2;
	setp.ge.s32 	%p1, %r1, %r7;
	@%p1 bra 	$L__BB0_2;
	ld.param.u64 	%rd28, [_Z9kernelGPUPfS_S_S_S_S_iiPi_param_8];
	ld.param.u64 	%rd27, [_Z9kernelGPUPfS_S_S_S_S_iiPi_param_5];
	ld.param.u64 	%rd26, [_Z9kernelGPUPfS_S_S_S_S_iiPi_param_2];
	ld.param.u64 	%rd25, [_Z9kernelGPUPfS_S_S_S_S_iiPi_param_0];
	div.s32 	%r8, %r2, %r3;
	cvta.to.global.u64 	%rd8, %rd28;
	cvta.to.global.u64 	%rd9, %rd25;
	cvta.to.global.u64 	%rd10, %rd4;
	cvta.to.global.u64 	%rd11, %rd2;
	cvta.to.global.u64 	%rd12, %rd5;
	cvta.to.global.u64 	%rd13, %rd26;
	cvta.to.global.u64 	%rd14, %rd27;
	div.s32 	%r9, %r1, %r2;
	mul.lo.s32 	%r10, %r9, %r2;
	sub.s32 	%r11, %r1, %r10;
	div.s32 	%r12, %r11, %r3;
	div.s32 	%r13, %r9, %r3;
	mad.lo.s32 	%r14, %r13, %r8, %r12;
	mul.wide.s32 	%rd15, %r14, 4;
	add.s64 	%rd16, %rd8, %rd15;
	ld.global.u32 	%r15, [%rd16];
	div.s32 	%r16, %r15, %r8;
	mul.lo.s32 	%r17, %r16, %r8;
	sub.s32 	%r18, %r15, %r17;
	sub.s32 	%r19, %r18, %r12;
	mad.lo.s32 	%r20, %r19, %r3, %r11;
	sub.s32 	%r21, %r16, %r13;
	mad.lo.s32 	%r22, %r21, %r3, %r9;
	mad.lo.s32 	%r23, %r22, %r2, %r20;
	mul.wide.s32 	%rd17, %r23, 4;
	add.s64 	%rd18, %rd9, %rd17;
	ld.global.f32 	%f1, [%rd18];
	mul.wide.s32 	%rd19, %r1, 4;
	add.s64 	%rd20, %rd10, %rd19;
	st.global.f32 	[%rd20], %f1;
	add.s64 	%rd21, %rd11, %rd17;
	ld.global.f32 	%f2, [%rd21];
	add.s64 	%rd22, %rd12, %rd19;
	st.global.f32 	[%rd22], %f2;
	add.s64 	%rd23, %rd13, %rd17;
	ld.global.f32 	%f3, [%rd23];
	add.s64 	%rd24, %rd14, %rd19;
	st.global.f32 	[%rd24], %f3;
$L__BB0_2:
	ret;

}


// ===== COMPILED SASS (sm_100) =====

	.target	sm_100

	.elftype	@"ET_EXEC"


//--------------------- .note.nv.tkinfo           --------------------------
	.section	.note.nv.tkinfo,"",@"SHT_NOTE"
	.sectionflags	@"SHF_NOTE_NV_TKINFO"
	.tkinfo
        /*0018*/ 	.word	0x00000002
        /*0030*/ 	.string	""
        /*0030*/ 	.string	"ptxas"
        /*0030*/ 	.string	"Cuda compilation tools, release 13.0, V13.0.88"
        /*0030*/ 	.string	"Build cuda_13.0.r13.0/compiler.36424714_0"
        /*0030*/ 	.string	"-arch sm_100 -m 64 "



//--------------------- .note.nv.cuinfo           --------------------------
	.section	.note.nv.cuinfo,"",@"SHT_NOTE"
	.sectionflags	@"SHF_NOTE_NV_CUINFO"
        /*0018*/ 	.short	0x0002
        /*001a*/ 	.short	0x0064
        /*001c*/ 	.short	0x0082
	.zero		2


//--------------------- .nv.info                  --------------------------
	.section	.nv.info,"",@"SHT_CUDA_INFO"
	.align	4


	//----- nvinfo : EIATTR_REGCOUNT
	.align		4
        /*0000*/ 	.byte	0x04, 0x2f
        /*0002*/ 	.short	(.L_1 - .L_0)
	.align		4
.L_0:
        /*0004*/ 	.word	index@(_Z9kernelGPUPfS_S_S_S_S_iiPi)
        /*0008*/ 	.word	0x00000014


	//----- nvinfo : EIATTR_FRAME_SIZE
	.align		4
.L_1:
        /*000c*/ 	.byte	0x04, 0x11
        /*000e*/ 	.short	(.L_3 - .L_2)
	.align		4
.L_2:
        /*0010*/ 	.word	index@(_Z9kernelGPUPfS_S_S_S_S_iiPi)
        /*0014*/ 	.word	0x00000000


	//----- nvinfo : EIATTR_MIN_STACK_SIZE
	.align		4
.L_3:
        /*0018*/ 	.byte	0x04, 0x12
        /*001a*/ 	.short	(.L_5 - .L_4)
	.align		4
.L_4:
        /*001c*/ 	.word	index@(_Z9kernelGPUPfS_S_S_S_S_iiPi)
        /*0020*/ 	.word	0x00000000
.L_5:


//--------------------- .nv.compat                --------------------------
	.section	.nv.compat,"",@"SHT_CUDA_COMPAT_INFO"
	.align	4
        /*0000*/ 	.byte	0x02, 0x09, 0x00, 0x00, 0x02, 0x02, 0x01, 0x00, 0x02, 0x05, 0x05, 0x00, 0x03, 0x07, 0x01, 0x01
        /*0010*/ 	.byte	0x02, 0x03, 0x00, 0x00, 0x02, 0x06, 0x01, 0x00, 0x04, 0x0b, 0x08, 0x00, 0x09, 0x00, 0x00, 0x00
        /*0020*/ 	.byte	0x00, 0x00, 0x00, 0x00


//--------------------- .nv.info._Z9kernelGPUPfS_S_S_S_S_iiPi --------------------------
	.section	.nv.info._Z9kernelGPUPfS_S_S_S_S_iiPi,"",@"SHT_CUDA_INFO"
	.sectionflags	@""
	.align	4


	//----- nvinfo : EIATTR_CUDA_API_VERSION
	.align		4
        /*0000*/ 	.byte	0x04, 0x37
        /*0002*/ 	.short	(.L_7 - .L_6)
.L_6:
        /*0004*/ 	.word	0x00000082


	//----- nvinfo : EIATTR_KPARAM_INFO
	.align		4
.L_7:
        /*0008*/ 	.byte	0x04, 0x17
        /*000a*/ 	.short	(.L_9 - .L_8)
.L_8:
        /*000c*/ 	.word	0x00000000
        /*0010*/ 	.short	0x0008
        /*0012*/ 	.short	0x0038
        /*0014*/ 	.byte	0x00, 0xf5, 0x21, 0x00


	//----- nvinfo : EIATTR_KPARAM_INFO
	.align		4
.L_9:
        /*0018*/ 	.byte	0x04, 0x17
        /*001a*/ 	.short	(.L_11 - .L_10)
.L_10:
        /*001c*/ 	.word	0x00000000
        /*0020*/ 	.short	0x0007
        /*0022*/ 	.short	0x0034
        /*0024*/ 	.byte	0x00, 0xf0, 0x11, 0x00


	//----- nvinfo : EIATTR_KPARAM_INFO
	.align		4
.L_11:
        /*0028*/ 	.byte	0x04, 0x17
        /*002a*/ 	.short	(.L_13 - .L_12)
.L_12:
        /*002c*/ 	.word	0x00000000
        /*0030*/ 	.short	0x0006
        /*0032*/ 	.short	0x0030
        /*0034*/ 	.byte	0x00, 0xf0, 0x11, 0x00


	//----- nvinfo : EIATTR_KPARAM_INFO
	.align		4
.L_13:
        /*0038*/ 	.byte	0x04, 0x17
        /*003a*/ 	.short	(.L_15 - .L_14)
.L_14:
        /*003c*/ 	.word	0x00000000
        /*0040*/ 	.short	0x0005
        /*0042*/ 	.short	0x0028
        /*0044*/ 	.byte	0x00, 0xf5, 0x21, 0x00


	//----- nvinfo : EIATTR_KPARAM_INFO
	.align		4
.L_15:
        /*0048*/ 	.byte	0x04, 0x17
        /*004a*/ 	.short	(.L_17 - .L_16)
.L_16:
        /*004c*/ 	.word	0x00000000
        /*0050*/ 	.short	0x0004
        /*0052*/ 	.short	0x0020
        /*0054*/ 	.byte	0x00, 0xf5, 0x21, 0x00


	//----- nvinfo : EIATTR_KPARAM_INFO
	.align		4
.L_17:
        /*0058*/ 	.byte	0x04, 0x17
        /*005a*/ 	.short	(.L_19 - .L_18)
.L_18:
        /*005c*/ 	.word	0x00000000
        /*0060*/ 	.short	0x0003
        /*0062*/ 	.short	0x0018
        /*0064*/ 	.byte	0x00, 0xf5, 0x21, 0x00


	//----- nvinfo : EIATTR_KPARAM_INFO
	.align		4
.L_19:
        /*0068*/ 	.byte	0x04, 0x17
        /*006a*/ 	.short	(.L_21 - .L_20)
.L_20:
        /*006c*/ 	.word	0x00000000
        /*0070*/ 	.short	0x0002
        /*0072*/ 	.short	0x0010
        /*0074*/ 	.byte	0x00, 0xf5, 0x21, 0x00


	//----- nvinfo : EIATTR_KPARAM_INFO
	.align		4
.L_21:
        /*0078*/ 	.byte	0x04, 0x17
        /*007a*/ 	.short	(.L_23 - .L_22)
.L_22:
        /*007c*/ 	.word	0x00000000
        /*0080*/ 	.short	0x0001
        /*0082*/ 	.short	0x0008
        /*0084*/ 	.byte	0x00, 0xf5, 0x21, 0x00


	//----- nvinfo : EIATTR_KPARAM_INFO
	.align		4
.L_23:
        /*0088*/ 	.byte	0x04, 0x17
        /*008a*/ 	.short	(.L_25 - .L_24)
.L_24:
        /*008c*/ 	.word	0x00000000
        /*0090*/ 	.short	0x0000
        /*0092*/ 	.short	0x0000
        /*0094*/ 	.byte	0x00, 0xf5, 0x21, 0x00


	//----- nvinfo : EIATTR_SPARSE_MMA_MASK
	.align		4
.L_25:
        /*0098*/ 	.byte	0x03, 0x50
        /*009a*/ 	.short	0x0000


	//----- nvinfo : EIATTR_MAXREG_COUNT
	.align		4
        /*009c*/ 	.byte	0x03, 0x1b
        /*009e*/ 	.short	0x00ff


	//----- nvinfo : EIATTR_MERCURY_ISA_VERSION
	.align		4
        /*00a0*/ 	.byte	0x03, 0x5f
        /*00a2*/ 	.short	0x0101


	//----- nvinfo : EIATTR_VRC_CTA_INIT_COUNT
	.align		4
        /*00a4*/ 	.byte	0x02, 0x4a
	.zero		1
	.zero		1


	//----- nvinfo : EIATTR_EXIT_INSTR_OFFSETS
	.align		4
        /*00a8*/ 	.byte	0x04, 0x1c
        /*00aa*/ 	.short	(.L_27 - .L_26)


	//   ....[0]....
.L_26:
        /*00ac*/ 	.word	0x00000080


	//   ....[1]....
        /*00b0*/ 	.word	0x000008d0


	//----- nvinfo : EIATTR_CBANK_PARAM_SIZE
	.align		4
.L_27:
        /*00b4*/ 	.byte	0x03, 0x19
        /*00b6*/ 	.short	0x0040


	//----- nvinfo : EIATTR_PARAM_CBANK
	.align		4
        /*00b8*/ 	.byte	0x04, 0x0a
        /*00ba*/ 	.short	(.L_29 - .L_28)
	.align		4
.L_28:
        /*00bc*/ 	.word	index@(.nv.constant0._Z9kernelGPUPfS_S_S_S_S_iiPi)
        /*00c0*/ 	.short	0x0380
        /*00c2*/ 	.short	0x0040


	//----- nvinfo : EIATTR_SW_WAR
	.align		4
.L_29:
        /*00c4*/ 	.byte	0x04, 0x36
        /*00c6*/ 	.short	(.L_31 - .L_30)
.L_30:
        /*00c8*/ 	.word	0x00000008
.L_31:


//--------------------- .nv.callgraph             --------------------------
	.section	.nv.callgraph,"",@"SHT_CUDA_CALLGRAPH"
	.align	4
	.sectionentsize	8
	.align		4
        /*0000*/ 	.word	0x00000000
	.align		4
        /*0004*/ 	.word	0xffffffff
	.align		4
        /*0008*/ 	.word	0x00000000
	.align		4
        /*000c*/ 	.word	0xfffffffe
	.align		4
        /*0010*/ 	.word	0x00000000
	.align		4
        /*0014*/ 	.word	0xfffffffd
	.align		4
        /*0018*/ 	.word	0x00000000
	.align		4
        /*001c*/ 	.word	0xfffffffc


//--------------------- .text._Z9kernelGPUPfS_S_S_S_S_iiPi --------------------------
	.section	.text._Z9kernelGPUPfS_S_S_S_S_iiPi,"ax",@progbits
	.align	128
        .global         _Z9kernelGPUPfS_S_S_S_S_iiPi
        .type           _Z9kernelGPUPfS_S_S_S_S_iiPi,@function
        .size           _Z9kernelGPUPfS_S_S_S_S_iiPi,(.L_x_1 - _Z9kernelGPUPfS_S_S_S_S_iiPi)
        .other          _Z9kernelGPUPfS_S_S_S_S_iiPi,@"STO_CUDA_ENTRY STV_DEFAULT"
_Z9kernelGPUPfS_S_S_S_S_iiPi:
.text._Z9kernelGPUPfS_S_S_S_S_iiPi:
[----:B------:R-:W-:Y:S01]  /*0000*/  LDC R1, c[0x0][0x37c] ;  /* 0x0000df00ff017b82 */ /* 0x000fe20000000800 */
[----:B------:R-:W0:Y:S07]  /*0010*/  S2R R0, SR_TID.X ;  /* 0x0000000000007919 */ /* 0x000e2e0000002100 */
[----:B------:R-:W1:Y:S01]  /*0020*/  LDC R3, c[0x0][0x3b0] ;  /* 0x0000ec00ff037b82 */ /* 0x000e620000000800 */
[----:B------:R-:W0:Y:S01]  /*0030*/  LDCU UR4, c[0x0][0x360] ;  /* 0x00006c00ff0477ac */ /* 0x000e220008000800 */
[----:B------:R-:W0:Y:S02]  /*0040*/  S2R R5, SR_CTAID.X ;  /* 0x0000000000057919 */ /* 0x000e240000002500 */
[----:B0-----:R-:W-:-:S02]  /*0050*/  IMAD R0, R5, UR4, R0 ;  /* 0x0000000405007c24 */ /* 0x001fc4000f8e0200 */
[----:B-1----:R-:W-:-:S05]  /*0060*/  IMAD R5, R3, R3, RZ ;  /* 0x0000000303057224 */ /* 0x002fca00078e02ff */
[----:B------:R-:W-:-:S13]  /*0070*/  ISETP.GE.AND P0, PT, R0, R5, PT ;  /* 0x000000050000720c */ /* 0x000fda0003f06270 */
[----:B------:R-:W-:Y:S05]  /*0080*/  @P0 EXIT ;  /* 0x000000000000094d */ /* 0x000fea0003800000 */
[----:B------:R-:W-:Y:S01]  /*0090*/  IABS R4, R3 ;  /* 0x0000000300047213 */ /* 0x000fe20000000000 */
[----:B------:R-:W0:Y:S01]  /*00a0*/  LDC R2, c[0x0][0x3b4] ;  /* 0x0000ed00ff027b82 */ /* 0x000e220000000800 */
[----:B------:R-:W-:Y:S01]  /*00b0*/  IABS R8, R0 ;  /* 0x0000000000087213 */ /* 0x000fe20000000000 */
[----:B------:R-:W1:Y:S01]  /*00c0*/  LDCU.64 UR4, c[0x0][0x358] ;  /* 0x00006b00ff0477ac */ /* 0x000e620008000a00 */
[----:B------:R-:W2:Y:S08]  /*00d0*/  I2F.RP R5, R4 ;  /* 0x0000000400057306 */ /* 0x000eb00000209400 */
[----:B--2---:R-:W2:Y:S02]  /*00e0*/  MUFU.RCP R5, R5 ;  /* 0x0000000500057308 */ /* 0x004ea40000001000 */
[----:B--2---:R-:W-:-:S06]  /*00f0*/  VIADD R6, R5, 0xffffffe ;  /* 0x0ffffffe05067836 */ /* 0x004fcc0000000000 */
[----:B------:R2:W3:Y:S02]  /*0100*/  F2I.FTZ.U32.TRUNC.NTZ R7, R6 ;  /* 0x0000000600077305 */ /* 0x0004e4000021f000 */
[----:B--2---:R-:W-:Y:S02]  /*0110*/  HFMA2 R6, -RZ, RZ, 0, 0 ;  /* 0x00000000ff067431 */ /* 0x004fe400000001ff */
[----:B---3--:R-:W-:-:S04]  /*0120*/  IMAD.MOV R9, RZ, RZ, -R7 ;  /* 0x000000ffff097224 */ /* 0x008fc800078e0a07 */
[----:B------:R-:W-:-:S04]  /*0130*/  IMAD R9, R9, R4, RZ ;  /* 0x0000000409097224 */ /* 0x000fc800078e02ff */
[----:B------:R-:W-:Y:S01]  /*0140*/  IMAD.HI.U32 R7, R7, R9, R6 ;  /* 0x0000000907077227 */ /* 0x000fe200078e0006 */
[----:B0-----:R-:W-:-:S04]  /*0150*/  IABS R9, R2 ;  /* 0x0000000200097213 */ /* 0x001fc80000000000 */
[----:B------:R-:W0:Y:S01]  /*0160*/  I2F.RP R6, R9 ;  /* 0x0000000900067306 */ /* 0x000e220000209400 */
[----:B------:R-:W-:-:S04]  /*0170*/  IMAD.HI.U32 R5, R7, R8, RZ ;  /* 0x0000000807057227 */ /* 0x000fc800078e00ff */
[----:B------:R-:W-:-:S04]  /*0180*/  IMAD.MOV R7, RZ, RZ, -R5 ;  /* 0x000000ffff077224 */ /* 0x000fc800078e0a05 */
[----:B------:R-:W-:-:S05]  /*0190*/  IMAD R7, R4, R7, R8 ;  /* 0x0000000704077224 */ /* 0x000fca00078e0208 */
[----:B------:R-:W-:Y:S01]  /*01a0*/  ISETP.GT.U32.AND P1, PT, R4, R7, PT ;  /* 0x000000070400720c */ /* 0x000fe20003f24070 */
[----:B0-----:R-:W0:-:S12]  /*01b0*/  MUFU.RCP R6, R6 ;  /* 0x0000000600067308 */ /* 0x001e180000001000 */
[----:B------:R-:W-:Y:S02]  /*01c0*/  @!P1 IMAD.IADD R7, R7, 0x1, -R4 ;  /* 0x0000000107079824 */ /* 0x000fe400078e0a04 */
[----:B------:R-:W-:Y:S01]  /*01d0*/  @!P1 VIADD R5, R5, 0x1 ;  /* 0x0000000105059836 */ /* 0x000fe20000000000 */
[----:B------:R-:W-:Y:S02]  /*01e0*/  ISETP.NE.AND P1, PT, R3, RZ, PT ;  /* 0x000000ff0300720c */ /* 0x000fe40003f25270 */
[----:B------:R-:W-:Y:S02]  /*01f0*/  ISETP.GE.U32.AND P0, PT, R7, R4, PT ;  /* 0x000000040700720c */ /* 0x000fe40003f06070 */
[----:B------:R-:W-:Y:S02]  /*0200*/  LOP3.LUT R7, R0, R3, RZ, 0x3c, !PT ;  /* 0x0000000300077212 */ /* 0x000fe400078e3cff */
[----:B0-----:R-:W-:Y:S02]  /*0210*/  IADD3 R10, PT, PT, R6, 0xffffffe, RZ ;  /* 0x0ffffffe060a7810 */ /* 0x001fe40007ffe0ff */
[----:B------:R-:W-:-:S02]  /*0220*/  ISETP.GE.AND P2, PT, R7, RZ, PT ;  /* 0x000000ff0700720c */ /* 0x000fc40003f46270 */
[----:B------:R0:W2:Y:S05]  /*0230*/  F2I.FTZ.U32.TRUNC.NTZ R11, R10 ;  /* 0x0000000a000b7305 */ /* 0x0000aa000021f000 */
[----:B------:R-:W-:Y:S01]  /*0240*/  @P0 VIADD R5, R5, 0x1 ;  /* 0x0000000105050836 */ /* 0x000fe20000000000 */
[----:B0-----:R-:W-:-:S05]  /*0250*/  MOV R10, RZ ;  /* 0x000000ff000a7202 */ /* 0x001fca0000000f00 */
[----:B------:R-:W-:Y:S02]  /*0260*/  @!P2 IADD3 R5, PT, PT, -R5, RZ, RZ ;  /* 0x000000ff0505a210 */ /* 0x000fe40007ffe1ff */
[----:B------:R-:W-:Y:S01]  /*0270*/  @!P1 LOP3.LUT R5, RZ, R3, RZ, 0x33, !PT ;  /* 0x00000003ff059212 */ /* 0x000fe200078e33ff */
[----:B--2---:R-:W-:-:S03]  /*0280*/  IMAD.MOV R6, RZ, RZ, -R11 ;  /* 0x000000ffff067224 */ /* 0x004fc600078e0a0b */
[----:B------:R-:W-:Y:S01]  /*0290*/  IABS R12, R5 ;  /* 0x00000005000c7213 */ /* 0x000fe20000000000 */
[----:B------:R-:W-:Y:S02]  /*02a0*/  IMAD.MOV R7, RZ, RZ, -R5 ;  /* 0x000000ffff077224 */ /* 0x000fe400078e0a05 */
[----:B------:R-:W-:Y:S02]  /*02b0*/  IMAD R13, R6, R9, RZ ;  /* 0x00000009060d7224 */ /* 0x000fe400078e02ff */
[----:B------:R-:W-:Y:S02]  /*02c0*/  IMAD R7, R3, R7, R0 ;  /* 0x0000000703077224 */ /* 0x000fe400078e0200 */
[----:B------:R-:W-:-:S03]  /*02d0*/  IMAD.HI.U32 R11, R11, R13, R10 ;  /* 0x0000000d0b0b7227 */ /* 0x000fc600078e000a */
[----:B------:R-:W-:-:S03]  /*02e0*/  IABS R14, R7 ;  /* 0x00000007000e7213 */ /* 0x000fc60000000000 */
[----:B------:R-:W-:-:S04]  /*02f0*/  IMAD.HI.U32 R6, R11, R4, RZ ;  /* 0x000000040b067227 */ /* 0x000fc800078e00ff */
[----:B------:R-:W-:-:S04]  /*0300*/  IMAD.HI.U32 R10, R11, R12, RZ ;  /* 0x0000000c0b0a7227 */ /* 0x000fc800078e00ff */
[----:B------:R-:W-:-:S04]  /*0310*/  IMAD.HI.U32 R11, R11, R14, RZ ;  /* 0x0000000e0b0b7227 */ /* 0x000fc800078e00ff */
[----:B------:R-:W-:Y:S01]  /*0320*/  IMAD.MOV R8, RZ, RZ, -R6 ;  /* 0x000000ffff087224 */ /* 0x000fe200078e0a06 */
[----:B------:R-:W-:Y:S01]  /*0330*/  IADD3 R13, PT, PT, -R11, RZ, RZ ;  /* 0x000000ff0b0d7210 */ /* 0x000fe20007ffe1ff */
[----:B------:R-:W-:Y:S02]  /*0340*/  IMAD.MOV R15, RZ, RZ, -R10 ;  /* 0x000000ffff0f7224 */ /* 0x000fe400078e0a0a */
[C---:B------:R-:W-:Y:S02]  /*0350*/  IMAD R4, R9.reuse, R8, R4 ;  /* 0x0000000809047224 */ /* 0x040fe400078e0204 */
[C---:B------:R-:W-:Y:S02]  /*0360*/  IMAD R12, R9.reuse, R15, R12 ;  /* 0x0000000f090c7224 */ /* 0x040fe400078e020c */
[C---:B------:R-:W-:Y:S01]  /*0370*/  IMAD R8, R9.reuse, R13, R14 ;  /* 0x0000000d09087224 */ /* 0x040fe200078e020e */
[C---:B------:R-:W-:Y:S02]  /*0380*/  ISETP.GT.U32.AND P5, PT, R9.reuse, R4, PT ;  /* 0x000000040900720c */ /* 0x040fe40003fa4070 */
[----:B------:R-:W-:-:S02]  /*0390*/  ISETP.GT.U32.AND P0, PT, R9, R12, PT ;  /* 0x0000000c0900720c */ /* 0x000fc40003f04070 */
[----:B------:R-:W-:Y:S02]  /*03a0*/  ISETP.GT.U32.AND P6, PT, R9, R8, PT ;  /* 0x000000080900720c */ /* 0x000fe40003fc4070 */
[----:B------:R-:W-:-:S07]  /*03b0*/  LOP3.LUT R13, RZ, R2, RZ, 0x33, !PT ;  /* 0x00000002ff0d7212 */ /* 0x000fce00078e33ff */
[--C-:B------:R-:W-:Y:S01]  /*03c0*/  @!P5 IMAD.IADD R4, R4, 0x1, -R9.reuse ;  /* 0x000000010404d824 */ /* 0x100fe200078e0a09 */
[----:B------:R-:W-:Y:S02]  /*03d0*/  @!P5 IADD3 R6, PT, PT, R6, 0x1, RZ ;  /* 0x000000010606d810 */ /* 0x000fe40007ffe0ff */
[-C--:B------:R-:W-:Y:S01]  /*03e0*/  @!P0 IADD3 R12, PT, PT, R12, -R9.reuse, RZ ;  /* 0x800000090c0c8210 */ /* 0x080fe20007ffe0ff */
[----:B------:R-:W-:Y:S01]  /*03f0*/  @!P6 IMAD.IADD R8, R8, 0x1, -R9 ;  /* 0x000000010808e824 */ /* 0x000fe200078e0a09 */
[-C--:B------:R-:W-:Y:S01]  /*0400*/  ISETP.GE.U32.AND P1, PT, R4, R9.reuse, PT ;  /* 0x000000090400720c */ /* 0x080fe20003f26070 */
[----:B------:R-:W-:Y:S01]  /*0410*/  @!P6 VIADD R11, R11, 0x1 ;  /* 0x000000010b0be836 */ /* 0x000fe20000000000 */
[-C--:B------:R-:W-:Y:S02]  /*0420*/  ISETP.GE.U32.AND P2, PT, R12, R9.reuse, PT ;  /* 0x000000090c00720c */ /* 0x080fe40003f46070 */
[----:B------:R-:W-:Y:S02]  /*0430*/  LOP3.LUT R4, R3, R2, RZ, 0x3c, !PT ;  /* 0x0000000203047212 */ /* 0x000fe400078e3cff */
[----:B------:R-:W-:-:S02]  /*0440*/  ISETP.GE.U32.AND P3, PT, R8, R9, PT ;  /* 0x000000090800720c */ /* 0x000fc40003f66070 */
[-C--:B------:R-:W-:Y:S02]  /*0450*/  LOP3.LUT R8, R5, R2.reuse, RZ, 0x3c, !PT ;  /* 0x0000000205087212 */ /* 0x080fe400078e3cff */
[----:B------:R-:W-:Y:S02]  /*0460*/  ISETP.GE.AND P4, PT, R4, RZ, PT ;  /* 0x000000ff0400720c */ /* 0x000fe40003f86270 */
[----:B------:R-:W-:Y:S01]  /*0470*/  LOP3.LUT R4, R7, R2, RZ, 0x3c, !PT ;  /* 0x0000000207047212 */ /* 0x000fe200078e3cff */
[----:B------:R-:W-:Y:S01]  /*0480*/  @P1 VIADD R6, R6, 0x1 ;  /* 0x0000000106061836 */ /* 0x000fe20000000000 */
[----:B------:R-:W-:Y:S02]  /*0490*/  ISETP.GE.AND P5, PT, R8, RZ, PT ;  /* 0x000000ff0800720c */ /* 0x000fe40003fa6270 */
[----:B------:R-:W-:Y:S01]  /*04a0*/  @!P0 IADD3 R10, PT, PT, R10, 0x1, RZ ;  /* 0x000000010a0a8810 */ /* 0x000fe20007ffe0ff */
[----:B------:R-:W0:Y:S01]  /*04b0*/  LDC.64 R8, c[0x0][0x3b8] ;  /* 0x0000ee00ff087b82 */ /* 0x000e220000000a00 */
[----:B------:R-:W-:Y:S01]  /*04c0*/  ISETP.GE.AND P6, PT, R4, RZ, PT ;  /* 0x000000ff0400720c */ /* 0x000fe20003fc6270 */
[----:B------:R-:W-:Y:S01]  /*04d0*/  @P3 VIADD R11, R11, 0x1 ;  /* 0x000000010b0b3836 */ /* 0x000fe20000000000 */
[----:B------:R-:W-:-:S02]  /*04e0*/  @P2 IADD3 R10, PT, PT, R10, 0x1, RZ ;  /* 0x000000010a0a2810 */ /* 0x000fc40007ffe0ff */
[----:B------:R-:W-:Y:S02]  /*04f0*/  ISETP.NE.AND P0, PT, R2, RZ, PT ;  /* 0x000000ff0200720c */ /* 0x000fe40003f05270 */
[----:B------:R-:W-:Y:S01]  /*0500*/  MOV R12, R10 ;  /* 0x0000000a000c7202 */ /* 0x000fe20000000f00 */
[----:B------:R-:W-:Y:S01]  /*0510*/  IMAD.MOV.U32 R10, RZ, RZ, R11 ;  /* 0x000000ffff0a7224 */ /* 0x000fe200078e000b */
[----:B------:R-:W-:-:S03]  /*0520*/  @!P4 IADD3 R6, PT, PT, -R6, RZ, RZ ;  /* 0x000000ff0606c210 */ /* 0x000fc60007ffe1ff */
[----:B------:R-:W-:Y:S01]  /*0530*/  @!P5 IMAD.MOV R12, RZ, RZ, -R12 ;  /* 0x000000ffff0cd224 */ /* 0x000fe200078e0a0c */
[C---:B------:R-:W-:Y:S02]  /*0540*/  SEL R4, R13.reuse, R6, !P0 ;  /* 0x000000060d047207 */ /* 0x040fe40004000000 */
[----:B------:R-:W-:Y:S02]  /*0550*/  @!P6 IADD3 R10, PT, PT, -R10, RZ, RZ ;  /* 0x000000ff0a0ae210 */ /* 0x000fe40007ffe1ff */
[C---:B------:R-:W-:Y:S02]  /*0560*/  SEL R11, R13.reuse, R12, !P0 ;  /* 0x0000000c0d0b7207 */ /* 0x040fe40004000000 */
[----:B------:R-:W-:-:S05]  /*0570*/  SEL R6, R13, R10, !P0 ;  /* 0x0000000a0d067207 */ /* 0x000fca0004000000 */
[----:B------:R-:W-:-:S04]  /*0580*/  IMAD R13, R4, R11, R6 ;  /* 0x0000000b040d7224 */ /* 0x000fc800078e0206 */
[----:B0-----:R-:W-:-:S06]  /*0590*/  IMAD.WIDE R12, R13, 0x4, R8 ;  /* 0x000000040d0c7825 */ /* 0x001fcc00078e0208 */
[----:B-1----:R0:W2:Y:S01]  /*05a0*/  LDG.E R13, desc[UR4][R12.64] ;  /* 0x000000040c0d7981 */ /* 0x0020a2000c1e1900 */
[-C--:B------:R-:W-:Y:S02]  /*05b0*/  IABS R15, R4.reuse ;  /* 0x00000004000f7213 */ /* 0x080fe40000000000 */
[----:B------:R-:W-:Y:S02]  /*05c0*/  IABS R16, R4 ;  /* 0x0000000400107213 */ /* 0x000fe40000000000 */
[----:B------:R-:W1:Y:S03]  /*05d0*/  I2F.RP R10, R15 ;  /* 0x0000000f000a7306 */ /* 0x000e660000209400 */
[----:B0-----:R-:W-:-:S05]  /*05e0*/  IMAD.MOV R12, RZ, RZ, -R16 ;  /* 0x000000ffff0c7224 */ /* 0x001fca00078e0a10 */
[----:B-1----:R-:W0:Y:S02]  /*05f0*/  MUFU.RCP R10, R10 ;  /* 0x0000000a000a7308 */ /* 0x002e240000001000 */
[----:B0-----:R-:W-:-:S06]  /*0600*/  VIADD R8, R10, 0xffffffe ;  /* 0x0ffffffe0a087836 */ /* 0x001fcc0000000000 */
[----:B------:R0:W1:Y:S02]  /*0610*/  F2I.FTZ.U32.TRUNC.NTZ R9, R8 ;  /* 0x0000000800097305 */ /* 0x000064000021f000 */
[----:B0-----:R-:W-:Y:S01]  /*0620*/  HFMA2 R8, -RZ, RZ, 0, 0 ;  /* 0x00000000ff087431 */ /* 0x001fe200000001ff */
[----:B-1----:R-:W-:-:S05]  /*0630*/  IADD3 R14, PT, PT, RZ, -R9, RZ ;  /* 0x80000009ff0e7210 */ /* 0x002fca0007ffe0ff */
[----:B------:R-:W-:-:S04]  /*0640*/  IMAD R17, R14, R15, RZ ;  /* 0x0000000f0e117224 */ /* 0x000fc800078e02ff */
[----:B------:R-:W-:Y:S01]  /*0650*/  IMAD.HI.U32 R9, R9, R17, R8 ;  /* 0x0000001109097227 */ /* 0x000fe200078e0008 */
[----:B--2---:R-:W-:-:S05]  /*0660*/  IABS R10, R13 ;  /* 0x0000000d000a7213 */ /* 0x004fca0000000000 */
[----:B------:R-:W-:-:S04]  /*0670*/  IMAD.HI.U32 R9, R9, R10, RZ ;  /* 0x0000000a09097227 */ /* 0x000fc800078e00ff */
[----:B------:R-:W-:-:S05]  /*0680*/  IMAD R8, R9, R12, R10 ;  /* 0x0000000c09087224 */ /* 0x000fca00078e020a */
[----:B------:R-:W-:-:S13]  /*0690*/  ISETP.GT.U32.AND P1, PT, R15, R8, PT ;  /* 0x000000080f00720c */ /* 0x000fda0003f24070 */
[----:B------:R-:W-:Y:S01]  /*06a0*/  @!P1 IMAD.IADD R8, R8, 0x1, -R15 ;  /* 0x0000000108089824 */ /* 0x000fe200078e0a0f */
[----:B------:R-:W-:Y:S02]  /*06b0*/  @!P1 IADD3 R9, PT, PT, R9, 0x1, RZ ;  /* 0x0000000109099810 */ /* 0x000fe40007ffe0ff */
[----:B------:R-:W-:Y:S02]  /*06c0*/  ISETP.NE.AND P1, PT, R4, RZ, PT ;  /* 0x000000ff0400720c */ /* 0x000fe40003f25270 */
[----:B------:R-:W-:Y:S02]  /*06d0*/  ISETP.GE.U32.AND P0, PT, R8, R15, PT ;  /* 0x0000000f0800720c */ /* 0x000fe40003f06070 */
[----:B------:R-:W-:-:S04]  /*06e0*/  LOP3.LUT R8, R13, R4, RZ, 0x3c, !PT ;  /* 0x000000040d087212 */ /* 0x000fc800078e3cff */
[----:B------:R-:W-:-:S07]  /*06f0*/  ISETP.GE.AND P2, PT, R8, RZ, PT ;  /* 0x000000ff0800720c */ /* 0x000fce0003f46270 */
[----:B------:R-:W-:-:S05]  /*0700*/  @P0 VIADD R9, R9, 0x1 ;  /* 0x0000000109090836 */ /* 0x000fca0000000000 */
[----:B------:R-:W-:Y:S02]  /*0710*/  MOV R10, R9 ;  /* 0x00000009000a7202 */ /* 0x000fe40000000f00 */
[----:B------:R-:W0:Y:S03]  /*0720*/  LDC.64 R8, c[0x0][0x380] ;  /* 0x0000e000ff087b82 */ /* 0x000e260000000a00 */
[----:B------:R-:W-:Y:S01]  /*0730*/  @!P2 IMAD.MOV R10, RZ, RZ, -R10 ;  /* 0x000000ffff0aa224 */ /* 0x000fe200078e0a0a */
[----:B------:R-:W-:-:S04]  /*0740*/  @!P1 LOP3.LUT R10, RZ, R4, RZ, 0x33, !PT ;  /* 0x00000004ff0a9212 */ /* 0x000fc800078e33ff */
[C---:B------:R-:W-:Y:S01]  /*0750*/  IADD3 R12, PT, PT, -R10.reuse, RZ, RZ ;  /* 0x000000ff0a0c7210 */ /* 0x040fe20007ffe1ff */
[----:B------:R-:W-:-:S04]  /*0760*/  IMAD.IADD R10, R10, 0x1, -R11 ;  /* 0x000000010a0a7824 */ /* 0x000fc800078e0a0b */
[----:B------:R-:W-:Y:S02]  /*0770*/  IMAD R13, R4, R12, R13 ;  /* 0x0000000c040d7224 */ /* 0x000fe400078e020d */
[----:B------:R-:W-:Y:S02]  /*0780*/  IMAD R10, R10, R2, R5 ;  /* 0x000000020a0a7224 */ /* 0x000fe400078e0205 */
[----:B------:R-:W1:Y:S01]  /*0790*/  LDC.64 R4, c[0x0][0x388] ;  /* 0x0000e200ff047b82 */ /* 0x000e620000000a00 */
[----:B------:R-:W-:-:S05]  /*07a0*/  IADD3 R13, PT, PT, -R6, R13, RZ ;  /* 0x0000000d060d7210 */ /* 0x000fca0007ffe1ff */
[----:B------:R-:W-:Y:S02]  /*07b0*/  IMAD R2, R13, R2, R7 ;  /* 0x000000020d027224 */ /* 0x000fe400078e0207 */
[----:B------:R-:W2:Y:S02]  /*07c0*/  LDC.64 R6, c[0x0][0x3a0] ;  /* 0x0000e800ff067b82 */ /* 0x000ea40000000a00 */
[----:B------:R-:W-:-:S04]  /*07d0*/  IMAD R13, R10, R3, R2 ;  /* 0x000000030a0d7224 */ /* 0x000fc800078e0202 */
[C---:B0-----:R-:W-:Y:S02]  /*07e0*/  IMAD.WIDE R8, R13.reuse, 0x4, R8 ;  /* 0x000000040d087825 */ /* 0x041fe400078e0208 */
[----:B------:R-:W0:Y:S03]  /*07f0*/  LDC.64 R2, c[0x0][0x398] ;  /* 0x0000e600ff027b82 */ /* 0x000e260000000a00 */
[----:B------:R3:W4:Y:S01]  /*0800*/  LDG.E R15, desc[UR4][R8.64] ;  /* 0x00000004080f7981 */ /* 0x000722000c1e1900 */
[----:B-1----:R-:W-:-:S04]  /*0810*/  IMAD.WIDE R4, R13, 0x4, R4 ;  /* 0x000000040d047825 */ /* 0x002fc800078e0204 */
[----:B------:R-:W1:Y:S01]  /*0820*/  LDC.64 R10, c[0x0][0x390] ;  /* 0x0000e400ff0a7b82 */ /* 0x000e620000000a00 */
[----:B--2---:R-:W-:-:S07]  /*0830*/  IMAD.WIDE R6, R0, 0x4, R6 ;  /* 0x0000000400067825 */ /* 0x004fce00078e0206 */
[----:B---3--:R-:W2:Y:S01]  /*0840*/  LDC.64 R8, c[0x0][0x3a8] ;  /* 0x0000ea00ff087b82 */ /* 0x008ea20000000a00 */
[----:B0-----:R-:W-:-:S05]  /*0850*/  IMAD.WIDE R2, R0, 0x4, R2 ;  /* 0x0000000400027825 */ /* 0x001fca00078e0202 */
[----:B----4-:R-:W-:Y:S04]  /*0860*/  STG.E desc[UR4][R2.64], R15 ;  /* 0x0000000f02007986 */ /* 0x010fe8000c101904 */
[----:B------:R-:W3:Y:S01]  /*0870*/  LDG.E R5, desc[UR4][R4.64] ;  /* 0x0000000404057981 */ /* 0x000ee2000c1e1900 */
[----:B-1----:R-:W-:-:S03]  /*0880*/  IMAD.WIDE R10, R13, 0x4, R10 ;  /* 0x000000040d0a7825 */ /* 0x002fc600078e020a */
[----:B---3--:R-:W-:Y:S04]  /*0890*/  STG.E desc[UR4][R6.64], R5 ;  /* 0x0000000506007986 */ /* 0x008fe8000c101904 */
[----:B------:R-:W3:Y:S01]  /*08a0*/  LDG.E R11, desc[UR4][R10.64] ;  /* 0x000000040a0b7981 */ /* 0x000ee2000c1e1900 */
[----:B--2---:R-:W-:-:S05]  /*08b0*/  IMAD.WIDE R8, R0, 0x4, R8 ;  /* 0x0000000400087825 */ /* 0x004fca00078e0208 */
[----:B---3--:R-:W-:Y:S01]  /*08c0*/  STG.E desc[UR4][R8.64], R11 ;  /* 0x0000000b08007986 */ /* 0x008fe2000c101904 */
[----:B------:R-:W-:Y:S05]  /*08d0*/  EXIT ;  /* 0x000000000000794d */ /* 0x000fea0003800000 */
.L_x_0:
[----:B------:R-:W-:-:S00]  /*08e0*/  BRA `(.L_x_0) ;  /* 0xfffffffc00fc7947 */ /* 0x000fc0000383ffff */
[----:B------:R-:W-:-:S00]  /*08f0*/  NOP ;  /* 0x0000000000007918 */ /* 0x000fc00000000000 */
        /* <DEDUP_REMOVED lines=8> */
.L_x_1:


//--------------------- .nv.shared.reserved.0     --------------------------
	.section	.nv.shared.reserved.0,"aw",@nobits
	.weak		__nv_reservedSMEM_offset_0_alias
	.size		__nv_reservedSMEM_offset_0_alias, 0, 64
	.other		__nv_reservedSMEM_offset_0_alias,@"STO_CUDA_RESERVED_SHARED STV_DEFAULT"
__nv_reservedSMEM_offset_0_alias:
	.zero		0
	.zero		64


//--------------------- .nv.constant0._Z9kernelGPUPfS_S_S_S_S_iiPi --------------------------
	.section	.nv.constant0._Z9kernelGPUPfS_S_S_S_S_iiPi,"a",@progbits
	.sectionflags	@""
	.align	4
.nv.constant0._Z9kernelGPUPfS_S_S_S_S_iiPi:
	.zero		960


//--------------------- SYMBOLS --------------------------

	.type		.nv.reservedSmem.offset0,@object
	.size		.nv.reservedSmem.offset0,0x4
